//
// Generated by NVIDIA NVVM Compiler
//
// Compiler Build ID: CL-36424714
// Cuda compilation tools, release 13.0, V13.0.88
// Based on NVVM 20.0.0
//

.version 9.0
.target sm_100
.address_size 64

	// .globl	_Z24SinglePassKoggeStoneScanPKjPjjS1_S1_S1_
// _ZZ24SinglePassKoggeStoneScanPKjPjjS1_S1_S1_E5bid_s has been demoted
// _ZZ24SinglePassKoggeStoneScanPKjPjjS1_S1_S1_E2XY has been demoted
// _ZZ24SinglePassKoggeStoneScanPKjPjjS1_S1_S1_E11previousSum has been demoted
// _ZZ9TransposePKjPjjjE5block has been demoted

.visible .entry _Z24SinglePassKoggeStoneScanPKjPjjS1_S1_S1_(
	.param .u64 .ptr .align 1 _Z24SinglePassKoggeStoneScanPKjPjjS1_S1_S1__param_0,
	.param .u64 .ptr .align 1 _Z24SinglePassKoggeStoneScanPKjPjjS1_S1_S1__param_1,
	.param .u32 _Z24SinglePassKoggeStoneScanPKjPjjS1_S1_S1__param_2,
	.param .u64 .ptr .align 1 _Z24SinglePassKoggeStoneScanPKjPjjS1_S1_S1__param_3,
	.param .u64 .ptr .align 1 _Z24SinglePassKoggeStoneScanPKjPjjS1_S1_S1__param_4,
	.param .u64 .ptr .align 1 _Z24SinglePassKoggeStoneScanPKjPjjS1_S1_S1__param_5
)
{
	.reg .pred 	%p<27>;
	.reg .b32 	%r<63>;
	.reg .b32 	%f<41>;
	.reg .b64 	%rd<20>;
	// demoted variable
	.shared .align 4 .u32 _ZZ24SinglePassKoggeStoneScanPKjPjjS1_S1_S1_E5bid_s;
	// demoted variable
	.shared .align 4 .b8 _ZZ24SinglePassKoggeStoneScanPKjPjjS1_S1_S1_E2XY[4096];
	// demoted variable
	.shared .align 4 .u32 _ZZ24SinglePassKoggeStoneScanPKjPjjS1_S1_S1_E11previousSum;
	ld.param.u64 	%rd3, [_Z24SinglePassKoggeStoneScanPKjPjjS1_S1_S1__param_0];
	ld.param.u64 	%rd4, [_Z24SinglePassKoggeStoneScanPKjPjjS1_S1_S1__param_1];
	ld.param.u32 	%r6, [_Z24SinglePassKoggeStoneScanPKjPjjS1_S1_S1__param_2];
	ld.param.u64 	%rd7, [_Z24SinglePassKoggeStoneScanPKjPjjS1_S1_S1__param_3];
	ld.param.u64 	%rd5, [_Z24SinglePassKoggeStoneScanPKjPjjS1_S1_S1__param_4];
	ld.param.u64 	%rd6, [_Z24SinglePassKoggeStoneScanPKjPjjS1_S1_S1__param_5];
	cvta.to.global.u64 	%rd1, %rd7;
	mov.u32 	%r1, %tid.x;
	setp.ne.s32 	%p1, %r1, 0;
	@%p1 bra 	$L__BB0_2;
	cvta.to.global.u64 	%rd8, %rd6;
	atom.global.add.u32 	%r7, [%rd8], 1;
	st.shared.u32 	[_ZZ24SinglePassKoggeStoneScanPKjPjjS1_S1_S1_E5bid_s], %r7;
$L__BB0_2:
	bar.sync 	0;
	ld.shared.u32 	%r2, [_ZZ24SinglePassKoggeStoneScanPKjPjjS1_S1_S1_E5bid_s];
	mov.u32 	%r3, %ntid.x;
	mad.lo.s32 	%r4, %r2, %r3, %r1;
	setp.ge.u32 	%p2, %r4, %r6;
	shl.b32 	%r8, %r1, 2;
	mov.u32 	%r9, _ZZ24SinglePassKoggeStoneScanPKjPjjS1_S1_S1_E2XY;
	add.s32 	%r5, %r9, %r8;
	@%p2 bra 	$L__BB0_4;
	cvta.to.global.u64 	%rd9, %rd3;
	mul.wide.s32 	%rd10, %r4, 4;
	add.s64 	%rd11, %rd9, %rd10;
	ld.global.u32 	%r11, [%rd11];
	st.shared.u32 	[%r5], %r11;
	bra.uni 	$L__BB0_5;
$L__BB0_4:
	mov.b32 	%r10, 0;
	st.shared.u32 	[%r5], %r10;
$L__BB0_5:
	setp.eq.s32 	%p3, %r1, 0;
	bar.sync 	0;
	bar.sync 	0;
	mov.f32 	%f31, 0f00000000;
	@%p3 bra 	$L__BB0_7;
	ld.shared.u32 	%r12, [%r5];
	ld.shared.u32 	%r13, [%r5+-4];
	add.s32 	%r14, %r13, %r12;
	cvt.rn.f32.u32 	%f31, %r14;
$L__BB0_7:
	setp.eq.s32 	%p4, %r1, 0;
	bar.sync 	0;
	@%p4 bra 	$L__BB0_9;
	cvt.rzi.u32.f32 	%r15, %f31;
	st.shared.u32 	[%r5], %r15;
$L__BB0_9:
	bar.sync 	0;
	setp.lt.u32 	%p5, %r1, 2;
	mov.f32 	%f32, 0f00000000;
	@%p5 bra 	$L__BB0_11;
	ld.shared.u32 	%r16, [%r5];
	ld.shared.u32 	%r17, [%r5+-8];
	add.s32 	%r18, %r17, %r16;
	cvt.rn.f32.u32 	%f32, %r18;
$L__BB0_11:
	setp.lt.u32 	%p6, %r1, 2;
	bar.sync 	0;
	@%p6 bra 	$L__BB0_13;
	cvt.rzi.u32.f32 	%r19, %f32;
	st.shared.u32 	[%r5], %r19;
$L__BB0_13:
	bar.sync 	0;
	setp.lt.u32 	%p7, %r1, 4;
	mov.f32 	%f33, 0f00000000;
	@%p7 bra 	$L__BB0_15;
	ld.shared.u32 	%r20, [%r5];
	ld.shared.u32 	%r21, [%r5+-16];
	add.s32 	%r22, %r21, %r20;
	cvt.rn.f32.u32 	%f33, %r22;
$L__BB0_15:
	setp.lt.u32 	%p8, %r1, 4;
	bar.sync 	0;
	@%p8 bra 	$L__BB0_17;
	cvt.rzi.u32.f32 	%r23, %f33;
	st.shared.u32 	[%r5], %r23;
$L__BB0_17:
	bar.sync 	0;
	setp.lt.u32 	%p9, %r1, 8;
	mov.f32 	%f34, 0f00000000;
	@%p9 bra 	$L__BB0_19;
	ld.shared.u32 	%r24, [%r5];
	ld.shared.u32 	%r25, [%r5+-32];
	add.s32 	%r26, %r25, %r24;
	cvt.rn.f32.u32 	%f34, %r26;
$L__BB0_19:
	setp.lt.u32 	%p10, %r1, 8;
	bar.sync 	0;
	@%p10 bra 	$L__BB0_21;
	cvt.rzi.u32.f32 	%r27, %f34;
	st.shared.u32 	[%r5], %r27;
$L__BB0_21:
	bar.sync 	0;
	setp.lt.u32 	%p11, %r1, 16;
	mov.f32 	%f35, 0f00000000;
	@%p11 bra 	$L__BB0_23;
	ld.shared.u32 	%r28, [%r5];
	ld.shared.u32 	%r29, [%r5+-64];
	add.s32 	%r30, %r29, %r28;
	cvt.rn.f32.u32 	%f35, %r30;
$L__BB0_23:
	setp.lt.u32 	%p12, %r1, 16;
	bar.sync 	0;
	@%p12 bra 	$L__BB0_25;
	cvt.rzi.u32.f32 	%r31, %f35;
	st.shared.u32 	[%r5], %r31;
$L__BB0_25:
	bar.sync 	0;
	setp.lt.u32 	%p13, %r1, 32;
	mov.f32 	%f36, 0f00000000;
	@%p13 bra 	$L__BB0_27;
	ld.shared.u32 	%r32, [%r5];
	ld.shared.u32 	%r33, [%r5+-128];
	add.s32 	%r34, %r33, %r32;
	cvt.rn.f32.u32 	%f36, %r34;
$L__BB0_27:
	setp.lt.u32 	%p14, %r1, 32;
	bar.sync 	0;
	@%p14 bra 	$L__BB0_29;
	cvt.rzi.u32.f32 	%r35, %f36;
	st.shared.u32 	[%r5], %r35;
$L__BB0_29:
	bar.sync 	0;
	setp.lt.u32 	%p15, %r1, 64;
	mov.f32 	%f37, 0f00000000;
	@%p15 bra 	$L__BB0_31;
	ld.shared.u32 	%r36, [%r5];
	ld.shared.u32 	%r37, [%r5+-256];
	add.s32 	%r38, %r37, %r36;
	cvt.rn.f32.u32 	%f37, %r38;
$L__BB0_31:
	setp.lt.u32 	%p16, %r1, 64;
	bar.sync 	0;
	@%p16 bra 	$L__BB0_33;
	cvt.rzi.u32.f32 	%r39, %f37;
	st.shared.u32 	[%r5], %r39;
$L__BB0_33:
	bar.sync 	0;
	setp.lt.u32 	%p17, %r1, 128;
	mov.f32 	%f38, 0f00000000;
	@%p17 bra 	$L__BB0_35;
	ld.shared.u32 	%r40, [%r5];
	ld.shared.u32 	%r41, [%r5+-512];
	add.s32 	%r42, %r41, %r40;
	cvt.rn.f32.u32 	%f38, %r42;
$L__BB0_35:
	setp.lt.u32 	%p18, %r1, 128;
	bar.sync 	0;
	@%p18 bra 	$L__BB0_37;
	cvt.rzi.u32.f32 	%r43, %f38;
	st.shared.u32 	[%r5], %r43;
$L__BB0_37:
	bar.sync 	0;
	setp.lt.u32 	%p19, %r1, 256;
	mov.f32 	%f39, 0f00000000;
	@%p19 bra 	$L__BB0_39;
	ld.shared.u32 	%r44, [%r5];
	ld.shared.u32 	%r45, [%r5+-1024];
	add.s32 	%r46, %r45, %r44;
	cvt.rn.f32.u32 	%f39, %r46;
$L__BB0_39:
	setp.lt.u32 	%p20, %r1, 256;
	bar.sync 	0;
	@%p20 bra 	$L__BB0_41;
	cvt.rzi.u32.f32 	%r47, %f39;
	st.shared.u32 	[%r5], %r47;
$L__BB0_41:
	bar.sync 	0;
	setp.lt.u32 	%p21, %r1, 512;
	mov.f32 	%f40, 0f00000000;
	@%p21 bra 	$L__BB0_43;
	ld.shared.u32 	%r48, [%r5];
	ld.shared.u32 	%r49, [%r5+-2048];
	add.s32 	%r50, %r49, %r48;
	cvt.rn.f32.u32 	%f40, %r50;
$L__BB0_43:
	setp.lt.u32 	%p22, %r1, 512;
	bar.sync 	0;
	@%p22 bra 	$L__BB0_45;
	cvt.rzi.u32.f32 	%r51, %f40;
	st.shared.u32 	[%r5], %r51;
$L__BB0_45:
	setp.ne.s32 	%p23, %r1, 0;
	bar.sync 	0;
	@%p23 bra 	$L__BB0_50;
	setp.lt.s32 	%p24, %r2, 1;
	@%p24 bra 	$L__BB0_49;
	mul.wide.u32 	%rd12, %r2, 4;
	add.s64 	%rd2, %rd1, %rd12;
$L__BB0_48:
	atom.global.or.b32 	%r52, [%rd2], 0;
	setp.eq.s32 	%p25, %r52, 0;
	@%p25 bra 	$L__BB0_48;
$L__BB0_49:
	cvta.to.global.u64 	%rd13, %rd5;
	mul.wide.s32 	%rd14, %r2, 4;
	add.s64 	%rd15, %rd13, %rd14;
	ld.global.u32 	%r53, [%rd15];
	st.shared.u32 	[_ZZ24SinglePassKoggeStoneScanPKjPjjS1_S1_S1_E11previousSum], %r53;
	shl.b32 	%r54, %r3, 2;
	add.s32 	%r56, %r9, %r54;
	ld.shared.u32 	%r57, [%r56+-4];
	add.s32 	%r58, %r57, %r53;
	st.global.u32 	[%rd15+4], %r58;
	membar.gl;
	add.s64 	%rd16, %rd1, %rd14;
	atom.global.add.u32 	%r59, [%rd16+4], 1;
$L__BB0_50:
	setp.ge.u32 	%p26, %r4, %r6;
	bar.sync 	0;
	@%p26 bra 	$L__BB0_52;
	ld.shared.u32 	%r60, [%r5];
	ld.shared.u32 	%r61, [_ZZ24SinglePassKoggeStoneScanPKjPjjS1_S1_S1_E11previousSum];
	add.s32 	%r62, %r61, %r60;
	cvta.to.global.u64 	%rd17, %rd4;
	mul.wide.s32 	%rd18, %r4, 4;
	add.s64 	%rd19, %rd17, %rd18;
	st.global.u32 	[%rd19], %r62;
$L__BB0_52:
	ret;

}
	// .globl	_Z9TransposePKjPjjj
.visible .entry _Z9TransposePKjPjjj(
	.param .u64 .ptr .align 1 _Z9TransposePKjPjjj_param_0,
	.param .u64 .ptr .align 1 _Z9TransposePKjPjjj_param_1,
	.param .u32 _Z9TransposePKjPjjj_param_2,
	.param .u32 _Z9TransposePKjPjjj_param_3
)
{
	.reg .pred 	%p<7>;
	.reg .b32 	%r<27>;
	.reg .b32 	%f<3>;
	.reg .b64 	%rd<9>;
	// demoted variable
	.shared .align 4 .b8 _ZZ9TransposePKjPjjjE5block[4224];
	ld.param.u64 	%rd1, [_Z9TransposePKjPjjj_param_0];
	ld.param.u64 	%rd2, [_Z9TransposePKjPjjj_param_1];
	ld.param.u32 	%r11, [_Z9TransposePKjPjjj_param_2];
	ld.param.u32 	%r10, [_Z9TransposePKjPjjj_param_3];
	mov.u32 	%r12, %ctaid.x;
	shl.b32 	%r1, %r12, 5;
	mov.u32 	%r2, %tid.x;
	add.s32 	%r3, %r1, %r2;
	mov.u32 	%r13, %ctaid.y;
	shl.b32 	%r4, %r13, 5;
	mov.u32 	%r5, %tid.y;
	add.s32 	%r14, %r4, %r5;
	setp.ge.u32 	%p1, %r3, %r10;
	setp.ge.u32 	%p2, %r14, %r11;
	or.pred  	%p3, %p1, %p2;
	@%p3 bra 	$L__BB1_2;
	cvta.to.global.u64 	%rd3, %rd1;
	mad.lo.s32 	%r15, %r10, %r14, %r3;
	mul.wide.u32 	%rd4, %r15, 4;
	add.s64 	%rd5, %rd3, %rd4;
	ld.global.u32 	%r16, [%rd5];
	cvt.rn.f32.u32 	%f1, %r16;
	mov.u32 	%r17, _ZZ9TransposePKjPjjjE5block;
	mad.lo.s32 	%r18, %r5, 132, %r17;
	shl.b32 	%r19, %r2, 2;
	add.s32 	%r20, %r18, %r19;
	st.shared.f32 	[%r20], %f1;
$L__BB1_2:
	bar.sync 	0;
	add.s32 	%r7, %r4, %r2;
	add.s32 	%r8, %r1, %r5;
	setp.ge.u32 	%p4, %r7, %r11;
	setp.ge.u32 	%p5, %r8, %r10;
	or.pred  	%p6, %p4, %p5;
	@%p6 bra 	$L__BB1_4;
	mad.lo.s32 	%r21, %r11, %r8, %r7;
	mov.u32 	%r22, _ZZ9TransposePKjPjjjE5block;
	mad.lo.s32 	%r23, %r2, 132, %r22;
	shl.b32 	%r24, %r5, 2;
	add.s32 	%r25, %r23, %r24;
	ld.shared.f32 	%f2, [%r25];
	cvt.rzi.u32.f32 	%r26, %f2;
	cvta.to.global.u64 	%rd6, %rd2;
	mul.wide.u32 	%rd7, %r21, 4;
	add.s64 	%rd8, %rd6, %rd7;
	st.global.u32 	[%rd8], %r26;
$L__BB1_4:
	ret;

}


// ===== COMPILED SASS (sm_100) =====

	.target	sm_100

	.elftype	@"ET_EXEC"


//--------------------- .note.nv.tkinfo           --------------------------
	.section	.note.nv.tkinfo,"",@"SHT_NOTE"
	.sectionflags	@"SHF_NOTE_NV_TKINFO"
	.tkinfo
        /*0018*/ 	.word	0x00000002
        /*0030*/ 	.string	""
        /*0030*/ 	.string	"ptxas"
        /*0030*/ 	.string	"Cuda compilation tools, release 13.0, V13.0.88"
        /*0030*/ 	.string	"Build cuda_13.0.r13.0/compiler.36424714_0"
        /*0030*/ 	.string	"-arch sm_100 -m 64 "



//--------------------- .note.nv.cuinfo           --------------------------
	.section	.note.nv.cuinfo,"",@"SHT_NOTE"
	.sectionflags	@"SHF_NOTE_NV_CUINFO"
        /*0018*/ 	.short	0x0002
        /*001a*/ 	.short	0x0064
        /*001c*/ 	.short	0x0082
	.zero		2


//--------------------- .nv.info                  --------------------------
	.section	.nv.info,"",@"SHT_CUDA_INFO"
	.align	4


	//----- nvinfo : EIATTR_REGCOUNT
	.align		4
        /*0000*/ 	.byte	0x04, 0x2f
        /*0002*/ 	.short	(.L_1 - .L_0)
	.align		4
.L_0:
        /*0004*/ 	.word	index@(_Z24SinglePassKoggeStoneScanPKjPjjS1_S1_S1_)
        /*0008*/ 	.word	0x0000000e


	//----- nvinfo : EIATTR_FRAME_SIZE
	.align		4
.L_1:
        /*000c*/ 	.byte	0x04, 0x11
        /*000e*/ 	.short	(.L_3 - .L_2)
	.align		4
.L_2:
        /*0010*/ 	.word	index@(_Z24SinglePassKoggeStoneScanPKjPjjS1_S1_S1_)
        /*0014*/ 	.word	0x00000000


	//----- nvinfo : EIATTR_REGCOUNT
	.align		4
.L_3:
        /*0018*/ 	.byte	0x04, 0x2f
        /*001a*/ 	.short	(.L_5 - .L_4)
	.align		4
.L_4:
        /*001c*/ 	.word	index@(_Z9TransposePKjPjjj)
        /*0020*/ 	.word	0x0000000c


	//----- nvinfo : EIATTR_FRAME_SIZE
	.align		4
.L_5:
        /*0024*/ 	.byte	0x04, 0x11
        /*0026*/ 	.short	(.L_7 - .L_6)
	.align		4
.L_6:
        /*0028*/ 	.word	index@(_Z9TransposePKjPjjj)
        /*002c*/ 	.word	0x00000000


	//----- nvinfo : EIATTR_MIN_STACK_SIZE
	.align		4
.L_7:
        /*0030*/ 	.byte	0x04, 0x12
        /*0032*/ 	.short	(.L_9 - .L_8)
	.align		4
.L_8:
        /*0034*/ 	.word	index@(_Z9TransposePKjPjjj)
        /*0038*/ 	.word	0x00000000


	//----- nvinfo : EIATTR_MIN_STACK_SIZE
	.align		4
.L_9:
        /*003c*/ 	.byte	0x04, 0x12
        /*003e*/ 	.short	(.L_11 - .L_10)
	.align		4
.L_10:
        /*0040*/ 	.word	index@(_Z24SinglePassKoggeStoneScanPKjPjjS1_S1_S1_)
        /*0044*/ 	.word	0x00000000
.L_11:


//--------------------- .nv.compat                --------------------------
	.section	.nv.compat,"",@"SHT_CUDA_COMPAT_INFO"
	.align	4
        /*0000*/ 	.byte	0x02, 0x09, 0x00, 0x00, 0x02, 0x02, 0x01, 0x00, 0x02, 0x05, 0x05, 0x00, 0x03, 0x07, 0x01, 0x01
        /*0010*/ 	.byte	0x02, 0x03, 0x00, 0x00, 0x02, 0x06, 0x01, 0x00, 0x04, 0x0b, 0x08, 0x00, 0x09, 0x00, 0x00, 0x00
        /*0020*/ 	.byte	0x00, 0x00, 0x00, 0x00


//--------------------- .nv.info._Z9TransposePKjPjjj --------------------------
	.section	.nv.info._Z9TransposePKjPjjj,"",@"SHT_CUDA_INFO"
	.sectionflags	@""
	.align	4


	//----- nvinfo : EIATTR_CUDA_API_VERSION
	.align		4
        /*0000*/ 	.byte	0x04, 0x37
        /*0002*/ 	.short	(.L_13 - .L_12)
.L_12:
        /*0004*/ 	.word	0x00000082


	//----- nvinfo : EIATTR_KPARAM_INFO
	.align		4
.L_13:
        /*0008*/ 	.byte	0x04, 0x17
        /*000a*/ 	.short	(.L_15 - .L_14)
.L_14:
        /*000c*/ 	.word	0x00000000
        /*0010*/ 	.short	0x0003
        /*0012*/ 	.short	0x0014
        /*0014*/ 	.byte	0x00, 0xf0, 0x11, 0x00


	//----- nvinfo : EIATTR_KPARAM_INFO
	.align		4
.L_15:
        /*0018*/ 	.byte	0x04, 0x17
        /*001a*/ 	.short	(.L_17 - .L_16)
.L_16:
        /*001c*/ 	.word	0x00000000
        /*0020*/ 	.short	0x0002
        /*0022*/ 	.short	0x0010
        /*0024*/ 	.byte	0x00, 0xf0, 0x11, 0x00


	//----- nvinfo : EIATTR_KPARAM_INFO
	.align		4
.L_17:
        /*0028*/ 	.byte	0x04, 0x17
        /*002a*/ 	.short	(.L_19 - .L_18)
.L_18:
        /*002c*/ 	.word	0x00000000
        /*0030*/ 	.short	0x0001
        /*0032*/ 	.short	0x0008
        /*0034*/ 	.byte	0x00, 0xf5, 0x21, 0x00


	//----- nvinfo : EIATTR_KPARAM_INFO
	.align		4
.L_19:
        /*0038*/ 	.byte	0x04, 0x17
        /*003a*/ 	.short	(.L_21 - .L_20)
.L_20:
        /*003c*/ 	.word	0x00000000
        /*0040*/ 	.short	0x0000
        /*0042*/ 	.short	0x0000
        /*0044*/ 	.byte	0x00, 0xf5, 0x21, 0x00


	//----- nvinfo : EIATTR_SPARSE_MMA_MASK
	.align		4
.L_21:
        /*0048*/ 	.byte	0x03, 0x50
        /*004a*/ 	.short	0x0000


	//----- nvinfo : EIATTR_MAXREG_COUNT
	.align		4
        /*004c*/ 	.byte	0x03, 0x1b
        /*004e*/ 	.short	0x00ff


	//----- nvinfo : EIATTR_NUM_BARRIERS
	.align		4
        /*0050*/ 	.byte	0x02, 0x4c
        /*0052*/ 	.byte	0x01
	.zero		1


	//----- nvinfo : EIATTR_MERCURY_ISA_VERSION
	.align		4
        /*0054*/ 	.byte	0x03, 0x5f
        /*0056*/ 	.short	0x0101


	//----- nvinfo : EIATTR_VRC_CTA_INIT_COUNT
	.align		4
        /*0058*/ 	.byte	0x02, 0x4a
	.zero		1
	.zero		1


	//----- nvinfo : EIATTR_EXIT_INSTR_OFFSETS
	.align		4
        /*005c*/ 	.byte	0x04, 0x1c
        /*005e*/ 	.short	(.L_23 - .L_22)


	//   ....[0]....
.L_22:
        /*0060*/ 	.word	0x000001b0


	//   ....[1]....
        /*0064*/ 	.word	0x00000270


	//----- nvinfo : EIATTR_CBANK_PARAM_SIZE
	.align		4
.L_23:
        /*0068*/ 	.byte	0x03, 0x19
        /*006a*/ 	.short	0x0018


	//----- nvinfo : EIATTR_PARAM_CBANK
	.align		4
        /*006c*/ 	.byte	0x04, 0x0a
        /*006e*/ 	.short	(.L_25 - .L_24)
	.align		4
.L_24:
        /*0070*/ 	.word	index@(.nv.constant0._Z9TransposePKjPjjj)
        /*0074*/ 	.short	0x0380
        /*0076*/ 	.short	0x0018


	//----- nvinfo : EIATTR_SW_WAR
	.align		4
.L_25:
        /*0078*/ 	.byte	0x04, 0x36
        /*007a*/ 	.short	(.L_27 - .L_26)
.L_26:
        /*007c*/ 	.word	0x00000008
.L_27:


//--------------------- .nv.info._Z24SinglePassKoggeStoneScanPKjPjjS1_S1_S1_ --------------------------
	.section	.nv.info._Z24SinglePassKoggeStoneScanPKjPjjS1_S1_S1_,"",@"SHT_CUDA_INFO"
	.sectionflags	@""
	.align	4


	//----- nvinfo : EIATTR_CUDA_API_VERSION
	.align		4
        /*0000*/ 	.byte	0x04, 0x37
        /*0002*/ 	.short	(.L_29 - .L_28)
.L_28:
        /*0004*/ 	.word	0x00000082


	//----- nvinfo : EIATTR_KPARAM_INFO
	.align		4
.L_29:
        /*0008*/ 	.byte	0x04, 0x17
        /*000a*/ 	.short	(.L_31 - .L_30)
.L_30:
        /*000c*/ 	.word	0x00000000
        /*0010*/ 	.short	0x0005
        /*0012*/ 	.short	0x0028
        /*0014*/ 	.byte	0x00, 0xf5, 0x21, 0x00


	//----- nvinfo : EIATTR_KPARAM_INFO
	.align		4
.L_31:
        /*0018*/ 	.byte	0x04, 0x17
        /*001a*/ 	.short	(.L_33 - .L_32)
.L_32:
        /*001c*/ 	.word	0x00000000
        /*0020*/ 	.short	0x0004
        /*0022*/ 	.short	0x0020
        /*0024*/ 	.byte	0x00, 0xf5, 0x21, 0x00


	//----- nvinfo : EIATTR_KPARAM_INFO
	.align		4
.L_33:
        /*0028*/ 	.byte	0x04, 0x17
        /*002a*/ 	.short	(.L_35 - .L_34)
.L_34:
        /*002c*/ 	.word	0x00000000
        /*0030*/ 	.short	0x0003
        /*0032*/ 	.short	0x0018
        /*0034*/ 	.byte	0x00, 0xf5, 0x21, 0x00


	//----- nvinfo : EIATTR_KPARAM_INFO
	.align		4
.L_35:
        /*0038*/ 	.byte	0x04, 0x17
        /*003a*/ 	.short	(.L_37 - .L_36)
.L_36:
        /*003c*/ 	.word	0x00000000
        /*0040*/ 	.short	0x0002
        /*0042*/ 	.short	0x0010
        /*0044*/ 	.byte	0x00, 0xf0, 0x11, 0x00


	//----- nvinfo : EIATTR_KPARAM_INFO
	.align		4
.L_37:
        /*0048*/ 	.byte	0x04, 0x17
        /*004a*/ 	.short	(.L_39 - .L_38)
.L_38:
        /*004c*/ 	.word	0x00000000
        /*0050*/ 	.short	0x0001
        /*0052*/ 	.short	0x0008
        /*0054*/ 	.byte	0x00, 0xf5, 0x21, 0x00


	//----- nvinfo : EIATTR_KPARAM_INFO
	.align		4
.L_39:
        /*0058*/ 	.byte	0x04, 0x17
        /*005a*/ 	.short	(.L_41 - .L_40)
.L_40:
        /*005c*/ 	.word	0x00000000
        /*0060*/ 	.short	0x0000
        /*0062*/ 	.short	0x0000
        /*0064*/ 	.byte	0x00, 0xf5, 0x21, 0x00


	//----- nvinfo : EIATTR_SPARSE_MMA_MASK
	.align		4
.L_41:
        /*0068*/ 	.byte	0x03, 0x50
        /*006a*/ 	.short	0x0000


	//----- nvinfo : EIATTR_MAXREG_COUNT
	.align		4
        /*006c*/ 	.byte	0x03, 0x1b
        /*006e*/ 	.short	0x00ff


	//----- nvinfo : EIATTR_NUM_BARRIERS
	.align		4
        /*0070*/ 	.byte	0x02, 0x4c
        /*0072*/ 	.byte	0x01
	.zero		1


	//----- nvinfo : EIATTR_MERCURY_ISA_VERSION
	.align		4
        /*0074*/ 	.byte	0x03, 0x5f
        /*0076*/ 	.short	0x0101


	//----- nvinfo : EIATTR_VRC_CTA_INIT_COUNT
	.align		4
        /*0078*/ 	.byte	0x02, 0x4a
	.zero		1
	.zero		1


	//----- nvinfo : EIATTR_EXIT_INSTR_OFFSETS
	.align		4
        /*007c*/ 	.byte	0x04, 0x1c
        /*007e*/ 	.short	(.L_43 - .L_42)


	//   ....[0]....
.L_42:
        /*0080*/ 	.word	0x00000a20


	//   ....[1]....
        /*0084*/ 	.word	0x00000a90


	//----- nvinfo : EIATTR_CRS_STACK_SIZE
	.align		4
.L_43:
        /*0088*/ 	.byte	0x04, 0x1e
        /*008a*/ 	.short	(.L_45 - .L_44)
.L_44:
        /*008c*/ 	.word	0x00000000


	//----- nvinfo : EIATTR_CBANK_PARAM_SIZE
	.align		4
.L_45:
        /*0090*/ 	.byte	0x03, 0x19
        /*0092*/ 	.short	0x0030


	//----- nvinfo : EIATTR_PARAM_CBANK
	.align		4
        /*0094*/ 	.byte	0x04, 0x0a
        /*0096*/ 	.short	(.L_47 - .L_46)
	.align		4
.L_46:
        /*0098*/ 	.word	index@(.nv.constant0._Z24SinglePassKoggeStoneScanPKjPjjS1_S1_S1_)
        /*009c*/ 	.short	0x0380
        /*009e*/ 	.short	0x0030


	//----- nvinfo : EIATTR_SW_WAR
	.align		4
.L_47:
        /*00a0*/ 	.byte	0x04, 0x36
        /*00a2*/ 	.short	(.L_49 - .L_48)
.L_48:
        /*00a4*/ 	.word	0x00000008
.L_49:


//--------------------- .nv.callgraph             --------------------------
	.section	.nv.callgraph,"",@"SHT_CUDA_CALLGRAPH"
	.align	4
	.sectionentsize	8
	.align		4
        /*0000*/ 	.word	0x00000000
	.align		4
        /*0004*/ 	.word	0xffffffff
	.align		4
        /*0008*/ 	.word	0x00000000
	.align		4
        /*000c*/ 	.word	0xfffffffe
	.align		4
        /*0010*/ 	.word	0x00000000
	.align		4
        /*0014*/ 	.word	0xfffffffd
	.align		4
        /*0018*/ 	.word	0x00000000
	.align		4
        /*001c*/ 	.word	0xfffffffc


//--------------------- .text._Z9TransposePKjPjjj --------------------------
	.section	.text._Z9TransposePKjPjjj,"ax",@progbits
	.align	128
        .global         _Z9TransposePKjPjjj
        .type           _Z9TransposePKjPjjj,@function
        .size           _Z9TransposePKjPjjj,(.L_x_7 - _Z9TransposePKjPjjj)
        .other          _Z9TransposePKjPjjj,@"STO_CUDA_ENTRY STV_DEFAULT"
_Z9TransposePKjPjjj:
.text._Z9TransposePKjPjjj:
[----:B------:R-:W-:Y:S01]  /*0000*/  LDC R1, c[0x0][0x37c] ;  /* 0x0000df00ff017b82 */ /* 0x000fe20000000800 */
[----:B------:R-:W0:Y:S01]  /*0010*/  S2R R8, SR_TID.Y ;  /* 0x0000000000087919 */ /* 0x000e220000002200 */
[----:B------:R-:W1:Y:S01]  /*0020*/  LDCU.64 UR6, c[0x0][0x390] ;  /* 0x00007200ff0677ac */ /* 0x000e620008000a00 */
[----:B------:R-:W0:Y:S01]  /*0030*/  S2R R9, SR_CTAID.Y ;  /* 0x0000000000097919 */ /* 0x000e220000002600 */
[----:B------:R-:W2:Y:S01]  /*0040*/  LDCU.64 UR4, c[0x0][0x358] ;  /* 0x00006b00ff0477ac */ /* 0x000ea20008000a00 */
[----:B------:R-:W3:Y:S01]  /*0050*/  S2R R7, SR_CTAID.X ;  /* 0x0000000000077919 */ /* 0x000ee20000002500 */
[----:B------:R-:W3:Y:S01]  /*0060*/  S2R R6, SR_TID.X ;  /* 0x0000000000067919 */ /* 0x000ee20000002100 */
[----:B0-----:R-:W-:-:S05]  /*0070*/  IMAD R5, R9, 0x20, R8 ;  /* 0x0000002009057824 */ /* 0x001fca00078e0208 */
[----:B-1----:R-:W-:Y:S01]  /*0080*/  ISETP.GE.U32.AND P0, PT, R5, UR6, PT ;  /* 0x0000000605007c0c */ /* 0x002fe2000bf06070 */
[----:B---3--:R-:W-:-:S05]  /*0090*/  IMAD R0, R7, 0x20, R6 ;  /* 0x0000002007007824 */ /* 0x008fca00078e0206 */
[----:B------:R-:W-:-:S13]  /*00a0*/  ISETP.GE.U32.OR P0, PT, R0, UR7, P0 ;  /* 0x0000000700007c0c */ /* 0x000fda0008706470 */
[----:B------:R-:W0:Y:S01]  /*00b0*/  @!P0 LDC.64 R2, c[0x0][0x380] ;  /* 0x0000e000ff028b82 */ /* 0x000e220000000a00 */
[----:B------:R-:W-:-:S04]  /*00c0*/  @!P0 IMAD R5, R5, UR7, R0 ;  /* 0x0000000705058c24 */ /* 0x000fc8000f8e0200 */
[----:B0-----:R-:W-:-:S06]  /*00d0*/  @!P0 IMAD.WIDE.U32 R2, R5, 0x4, R2 ;  /* 0x0000000405028825 */ /* 0x001fcc00078e0002 */
[----:B--2---:R-:W2:Y:S01]  /*00e0*/  @!P0 LDG.E R2, desc[UR4][R2.64] ;  /* 0x0000000402028981 */ /* 0x004ea2000c1e1900 */
[----:B------:R-:W-:Y:S01]  /*00f0*/  @!P0 MOV R0, 0x400 ;  /* 0x0000040000008802 */ /* 0x000fe20000000f00 */
[----:B------:R-:W-:Y:S01]  /*0100*/  IMAD R4, R9, 0x20, R6 ;  /* 0x0000002009047824 */ /* 0x000fe200078e0206 */
[----:B------:R-:W-:Y:S01]  /*0110*/  LEA R7, R7, R8, 0x5 ;  /* 0x0000000807077211 */ /* 0x000fe200078e28ff */
[----:B------:R-:W0:Y:S03]  /*0120*/  @!P0 S2R R5, SR_CgaCtaId ;  /* 0x0000000000058919 */ /* 0x000e260000008800 */
[----:B------:R-:W-:-:S04]  /*0130*/  ISETP.GE.U32.AND P1, PT, R7, UR7, PT ;  /* 0x0000000707007c0c */ /* 0x000fc8000bf26070 */
[----:B------:R-:W-:Y:S02]  /*0140*/  ISETP.GE.U32.OR P1, PT, R4, UR6, P1 ;  /* 0x0000000604007c0c */ /* 0x000fe40008f26470 */
[----:B0-----:R-:W-:-:S05]  /*0150*/  @!P0 LEA R0, R5, R0, 0x18 ;  /* 0x0000000005008211 */ /* 0x001fca00078ec0ff */
[----:B------:R-:W-:-:S05]  /*0160*/  @!P0 IMAD R0, R8, 0x84, R0 ;  /* 0x0000008408008824 */ /* 0x000fca00078e0200 */
[----:B------:R-:W-:Y:S02]  /*0170*/  @!P0 LEA R5, R6, R0, 0x2 ;  /* 0x0000000006058211 */ /* 0x000fe400078e10ff */
[----:B--2---:R-:W-:-:S05]  /*0180*/  @!P0 I2FP.F32.U32 R0, R2 ;  /* 0x0000000200008245 */ /* 0x004fca0000201000 */
[----:B------:R0:W-:Y:S01]  /*0190*/  @!P0 STS [R5], R0 ;  /* 0x0000000005008388 */ /* 0x0001e20000000800 */
[----:B------:R-:W-:Y:S06]  /*01a0*/  BAR.SYNC.DEFER_BLOCKING 0x0 ;  /* 0x0000000000007b1d */ /* 0x000fec0000010000 */
[----:B------:R-:W-:Y:S05]  /*01b0*/  @P1 EXIT ;  /* 0x000000000000194d */ /* 0x000fea0003800000 */
[----:B------:R-:W1:Y:S01]  /*01c0*/  S2R R3, SR_CgaCtaId ;  /* 0x0000000000037919 */ /* 0x000e620000008800 */
[----:B0-----:R-:W-:Y:S01]  /*01d0*/  MOV R0, 0x400 ;  /* 0x0000040000007802 */ /* 0x001fe20000000f00 */
[----:B------:R-:W-:-:S03]  /*01e0*/  IMAD R7, R7, UR6, R4 ;  /* 0x0000000607077c24 */ /* 0x000fc6000f8e0204 */
[----:B-1----:R-:W-:-:S05]  /*01f0*/  LEA R3, R3, R0, 0x18 ;  /* 0x0000000003037211 */ /* 0x002fca00078ec0ff */
[----:B------:R-:W-:Y:S02]  /*0200*/  IMAD R0, R6, 0x84, R3 ;  /* 0x0000008406007824 */ /* 0x000fe400078e0203 */
[----:B------:R-:W0:Y:S02]  /*0210*/  LDC.64 R2, c[0x0][0x388] ;  /* 0x0000e200ff027b82 */ /* 0x000e240000000a00 */
[----:B------:R-:W-:-:S06]  /*0220*/  IMAD R0, R8, 0x4, R0 ;  /* 0x0000000408007824 */ /* 0x000fcc00078e0200 */
[----:B------:R-:W1:Y:S01]  /*0230*/  LDS R0, [R0] ;  /* 0x0000000000007984 */ /* 0x000e620000000800 */
[----:B0-----:R-:W-:Y:S01]  /*0240*/  IMAD.WIDE.U32 R2, R7, 0x4, R2 ;  /* 0x0000000407027825 */ /* 0x001fe200078e0002 */
[----:B-1----:R-:W0:Y:S04]  /*0250*/  F2I.U32.TRUNC.NTZ R5, R0 ;  /* 0x0000000000057305 */ /* 0x002e28000020f000 */
[----:B0-----:R-:W-:Y:S01]  /*0260*/  STG.E desc[UR4][R2.64], R5 ;  /* 0x0000000502007986 */ /* 0x001fe2000c101904 */
[----:B------:R-:W-:Y:S05]  /*0270*/  EXIT ;  /* 0x000000000000794d */ /* 0x000fea0003800000 */
.L_x_0:
[----:B------:R-:W-:-:S00]  /*0280*/  BRA `(.L_x_0) ;  /* 0xfffffffc00fc7947 */ /* 0x000fc0000383ffff */
[----:B------:R-:W-:-:S00]  /*0290*/  NOP ;  /* 0x0000000000007918 */ /* 0x000fc00000000000 */
        /* <DEDUP_REMOVED lines=14> */
.L_x_7:


//--------------------- .text._Z24SinglePassKoggeStoneScanPKjPjjS1_S1_S1_ --------------------------
	.section	.text._Z24SinglePassKoggeStoneScanPKjPjjS1_S1_S1_,"ax",@progbits
	.align	128
        .global         _Z24SinglePassKoggeStoneScanPKjPjjS1_S1_S1_
        .type           _Z24SinglePassKoggeStoneScanPKjPjjS1_S1_S1_,@function
        .size           _Z24SinglePassKoggeStoneScanPKjPjjS1_S1_S1_,(.L_x_8 - _Z24SinglePassKoggeStoneScanPKjPjjS1_S1_S1_)
        .other          _Z24SinglePassKoggeStoneScanPKjPjjS1_S1_S1_,@"STO_CUDA_ENTRY STV_DEFAULT"
_Z24SinglePassKoggeStoneScanPKjPjjS1_S1_S1_:
.text._Z24SinglePassKoggeStoneScanPKjPjjS1_S1_S1_:
[----:B------:R-:W-:Y:S01]  /*0000*/  LDC R1, c[0x0][0x37c] ;  /* 0x0000df00ff017b82 */ /* 0x000fe20000000800 */
[----:B------:R-:W0:Y:S01]  /*0010*/  S2R R5, SR_TID.X ;  /* 0x0000000000057919 */ /* 0x000e220000002100 */
[----:B------:R-:W1:Y:S01]  /*0020*/  LDCU.64 UR6, c[0x0][0x358] ;  /* 0x00006b00ff0677ac */ /* 0x000e620008000a00 */
[----:B------:R-:W-:Y:S01]  /*0030*/  BSSY.RECONVERGENT B0, `(.L_x_1) ;  /* 0x000000a000007945 */ /* 0x000fe20003800200 */
[----:B0-----:R-:W-:-:S13]  /*0040*/  ISETP.NE.AND P1, PT, R5, RZ, PT ;  /* 0x000000ff0500720c */ /* 0x001fda0003f25270 */
[----:B-1----:R-:W-:Y:S05]  /*0050*/  @P1 BRA `(.L_x_2) ;  /* 0x00000000001c1947 */ /* 0x002fea0003800000 */
[----:B------:R-:W0:Y:S01]  /*0060*/  LDC.64 R2, c[0x0][0x3a8] ;  /* 0x0000ea00ff027b82 */ /* 0x000e220000000a00 */
[----:B------:R-:W-:-:S05]  /*0070*/  IMAD.MOV.U32 R7, RZ, RZ, 0x1 ;  /* 0x00000001ff077424 */ /* 0x000fca00078e00ff */
[----:B0-----:R-:W2:Y:S02]  /*0080*/  ATOMG.E.ADD.STRONG.GPU PT, R2, desc[UR6][R2.64], R7 ;  /* 0x80000007020279a8 */ /* 0x001ea400081ef106 */
[----:B------:R-:W0:Y:S01]  /*0090*/  S2UR UR5, SR_CgaCtaId ;  /* 0x00000000000579c3 */ /* 0x000e220000008800 */
[----:B------:R-:W-:Y:S02]  /*00a0*/  UMOV UR4, 0x400 ;  /* 0x0000040000047882 */ /* 0x000fe40000000000 */
[----:B0-----:R-:W-:-:S09]  /*00b0*/  ULEA UR4, UR5, UR4, 0x18 ;  /* 0x0000000405047291 */ /* 0x001fd2000f8ec0ff */
[----:B--2---:R0:W-:Y:S03]  /*00c0*/  STS [UR4], R2 ;  /* 0x00000002ff007988 */ /* 0x0041e60008000804 */
.L_x_2:
[----:B------:R-:W-:Y:S05]  /*00d0*/  BSYNC.RECONVERGENT B0 ;  /* 0x0000000000007941 */ /* 0x000fea0003800200 */
.L_x_1:
[----:B------:R-:W1:Y:S08]  /*00e0*/  S2UR UR5, SR_CgaCtaId ;  /* 0x00000000000579c3 */ /* 0x000e700000008800 */
[----:B------:R-:W-:Y:S06]  /*00f0*/  BAR.SYNC.DEFER_BLOCKING 0x0 ;  /* 0x0000000000007b1d */ /* 0x000fec0000010000 */
[----:B------:R-:W-:Y:S01]  /*0100*/  UMOV UR4, 0x400 ;  /* 0x0000040000047882 */ /* 0x000fe20000000000 */
[----:B------:R-:W2:Y:S01]  /*0110*/  LDCU UR8, c[0x0][0x360] ;  /* 0x00006c00ff0877ac */ /* 0x000ea20008000800 */
[----:B------:R-:W3:Y:S01]  /*0120*/  LDCU UR9, c[0x0][0x390] ;  /* 0x00007200ff0977ac */ /* 0x000ee20008000800 */
[----:B-1----:R-:W-:-:S09]  /*0130*/  ULEA UR10, UR5, UR4, 0x18 ;  /* 0x00000004050a7291 */ /* 0x002fd2000f8ec0ff */
[----:B0-----:R-:W2:Y:S02]  /*0140*/  LDS R2, [UR10] ;  /* 0x0000000aff027984 */ /* 0x001ea40008000800 */
[----:B--2---:R-:W-:-:S05]  /*0150*/  IMAD R0, R2, UR8, R5 ;  /* 0x0000000802007c24 */ /* 0x004fca000f8e0205 */
[----:B---3--:R-:W-:-:S13]  /*0160*/  ISETP.GE.U32.AND P0, PT, R0, UR9, PT ;  /* 0x0000000900007c0c */ /* 0x008fda000bf06070 */
[----:B------:R-:W0:Y:S02]  /*0170*/  @!P0 LDC.64 R6, c[0x0][0x380] ;  /* 0x0000e000ff068b82 */ /* 0x000e240000000a00 */
[----:B0-----:R-:W-:-:S06]  /*0180*/  @!P0 IMAD.WIDE R6, R0, 0x4, R6 ;  /* 0x0000000400068825 */ /* 0x001fcc00078e0206 */
[----:B------:R-:W2:Y:S01]  /*0190*/  @!P0 LDG.E R6, desc[UR6][R6.64] ;  /* 0x0000000606068981 */ /* 0x000ea2000c1e1900 */
[----:B------:R-:W-:Y:S01]  /*01a0*/  UIADD3 UR4, UPT, UPT, UR4, 0x4, URZ ;  /* 0x0000000404047890 */ /* 0x000fe2000fffe0ff */
[C---:B------:R-:W-:Y:S01]  /*01b0*/  ISETP.NE.AND P2, PT, R5.reuse, RZ, PT ;  /* 0x000000ff0500720c */ /* 0x040fe20003f45270 */
[----:B------:R-:W-:Y:S01]  /*01c0*/  IMAD.MOV.U32 R4, RZ, RZ, RZ ;  /* 0x000000ffff047224 */ /* 0x000fe200078e00ff */
[----:B------:R-:W-:Y:S01]  /*01d0*/  ISETP.GE.U32.AND P3, PT, R5, 0x2, PT ;  /* 0x000000020500780c */ /* 0x000fe20003f66070 */
[----:B------:R-:W-:-:S06]  /*01e0*/  ULEA UR4, UR5, UR4, 0x18 ;  /* 0x0000000405047291 */ /* 0x000fcc000f8ec0ff */
[----:B------:R-:W-:-:S05]  /*01f0*/  LEA R3, R5, UR4, 0x2 ;  /* 0x0000000405037c11 */ /* 0x000fca000f8e10ff */
[----:B--2---:R0:W-:Y:S04]  /*0200*/  @!P0 STS [R3], R6 ;  /* 0x0000000603008388 */ /* 0x0041e80000000800 */
[----:B------:R-:W-:Y:S01]  /*0210*/  @P0 STS [R3], RZ ;  /* 0x000000ff03000388 */ /* 0x000fe20000000800 */
[----:B0-----:R-:W-:Y:S01]  /*0220*/  IMAD.MOV.U32 R6, RZ, RZ, RZ ;  /* 0x000000ffff067224 */ /* 0x001fe200078e00ff */
[----:B------:R-:W-:Y:S08]  /*0230*/  BAR.SYNC.DEFER_BLOCKING 0x0 ;  /* 0x0000000000007b1d */ /* 0x000ff00000010000 */
[----:B------:R-:W-:Y:S06]  /*0240*/  BAR.SYNC.DEFER_BLOCKING 0x0 ;  /* 0x0000000000007b1d */ /* 0x000fec0000010000 */
[----:B------:R-:W-:Y:S04]  /*0250*/  @P2 LDS R8, [R3] ;  /* 0x0000000003082984 */ /* 0x000fe80000000800 */
[----:B------:R-:W0:Y:S02]  /*0260*/  @P2 LDS R9, [R3+-0x4] ;  /* 0xfffffc0003092984 */ /* 0x000e240000000800 */
[----:B0-----:R-:W-:-:S05]  /*0270*/  @P2 IMAD.IADD R8, R8, 0x1, R9 ;  /* 0x0000000108082824 */ /* 0x001fca00078e0209 */
[----:B------:R-:W-:Y:S01]  /*0280*/  @P2 I2FP.F32.U32 R4, R8 ;  /* 0x0000000800042245 */ /* 0x000fe20000201000 */
[----:B------:R-:W-:Y:S06]  /*0290*/  BAR.SYNC.DEFER_BLOCKING 0x0 ;  /* 0x0000000000007b1d */ /* 0x000fec0000010000 */
[----:B------:R-:W0:Y:S02]  /*02a0*/  @P2 F2I.U32.TRUNC.NTZ R4, R4 ;  /* 0x0000000400042305 */ /* 0x000e24000020f000 */
[----:B0-----:R0:W-:Y:S01]  /*02b0*/  @P2 STS [R3], R4 ;  /* 0x0000000403002388 */ /* 0x0011e20000000800 */
[----:B------:R-:W-:Y:S01]  /*02c0*/  BAR.SYNC.DEFER_BLOCKING 0x0 ;  /* 0x0000000000007b1d */ /* 0x000fe20000010000 */
[----:B------:R-:W-:Y:S01]  /*02d0*/  ISETP.GE.U32.AND P2, PT, R5, 0x4, PT ;  /* 0x000000040500780c */ /* 0x000fe20003f46070 */
[----:B0-----:R-:W-:-:S04]  /*02e0*/  IMAD.MOV.U32 R4, RZ, RZ, RZ ;  /* 0x000000ffff047224 */ /* 0x001fc800078e00ff */
[----:B------:R-:W-:Y:S04]  /*02f0*/  @P3 LDS R7, [R3] ;  /* 0x0000000003073984 */ /* 0x000fe80000000800 */
[----:B------:R-:W0:Y:S02]  /*0300*/  @P3 LDS R8, [R3+-0x8] ;  /* 0xfffff80003083984 */ /* 0x000e240000000800 */
[----:B0-----:R-:W-:Y:S01]  /*0310*/  @P3 IMAD.IADD R7, R7, 0x1, R8 ;  /* 0x0000000107073824 */ /* 0x001fe200078e0208 */
[----:B------:R-:W-:Y:S04]  /*0320*/  BAR.SYNC.DEFER_BLOCKING 0x0 ;  /* 0x0000000000007b1d */ /* 0x000fe80000010000 */
[----:B------:R-:W-:-:S06]  /*0330*/  @P3 I2FP.F32.U32 R6, R7 ;  /* 0x0000000700063245 */ /* 0x000fcc0000201000 */
[----:B------:R-:W0:Y:S02]  /*0340*/  @P3 F2I.U32.TRUNC.NTZ R6, R6 ;  /* 0x0000000600063305 */ /* 0x000e24000020f000 */
[----:B0-----:R0:W-:Y:S01]  /*0350*/  @P3 STS [R3], R6 ;  /* 0x0000000603003388 */ /* 0x0011e20000000800 */
[----:B------:R-:W-:Y:S01]  /*0360*/  BAR.SYNC.DEFER_BLOCKING 0x0 ;  /* 0x0000000000007b1d */ /* 0x000fe20000010000 */
[----:B------:R-:W-:Y:S01]  /*0370*/  ISETP.GE.U32.AND P3, PT, R5, 0x8, PT ;  /* 0x000000080500780c */ /* 0x000fe20003f66070 */
[----:B0-----:R-:W-:-:S04]  /*0380*/  IMAD.MOV.U32 R6, RZ, RZ, RZ ;  /* 0x000000ffff067224 */ /* 0x001fc800078e00ff */
[----:B------:R-:W-:Y:S04]  /*0390*/  @P2 LDS R7, [R3] ;  /* 0x0000000003072984 */ /* 0x000fe80000000800 */
[----:B------:R-:W0:Y:S02]  /*03a0*/  @P2 LDS R8, [R3+-0x10] ;  /* 0xfffff00003082984 */ /* 0x000e240000000800 */
[----:B0-----:R-:W-:Y:S01]  /*03b0*/  @P2 IADD3 R7, PT, PT, R7, R8, RZ ;  /* 0x0000000807072210 */ /* 0x001fe20007ffe0ff */
[----:B------:R-:W-:Y:S03]  /*03c0*/  BAR.SYNC.DEFER_BLOCKING 0x0 ;  /* 0x0000000000007b1d */ /* 0x000fe60000010000 */
        /* <DEDUP_REMOVED lines=15> */
[----:B0-----:R-:W-:-:S04]  /*04c0*/  HFMA2 R6, -RZ, RZ, 0, 0 ;  /* 0x00000000ff067431 */ /* 0x001fc800000001ff */
        /* <DEDUP_REMOVED lines=36> */
[----:B0-----:R-:W-:Y:S01]  /*0710*/  @P3 STS [R3], R6 ;  /* 0x0000000603003388 */ /* 0x001fe20000000800 */
[----:B------:R-:W-:Y:S01]  /*0720*/  BAR.SYNC.DEFER_BLOCKING 0x0 ;  /* 0x0000000000007b1d */ /* 0x000fe20000010000 */
[----:B------:R-:W-:Y:S01]  /*0730*/  ISETP.GE.U32.AND P3, PT, R5, 0x200, PT ;  /* 0x000002000500780c */ /* 0x000fe20003f66070 */
[----:B------:R-:W-:-:S04]  /*0740*/  IMAD.MOV.U32 R5, RZ, RZ, RZ ;  /* 0x000000ffff057224 */ /* 0x000fc800078e00ff */
[----:B------:R-:W-:Y:S04]  /*0750*/  @P2 LDS R7, [R3] ;  /* 0x0000000003072984 */ /* 0x000fe80000000800 */
[----:B------:R-:W0:Y:S02]  /*0760*/  @P2 LDS R8, [R3+-0x400] ;  /* 0xfffc000003082984 */ /* 0x000e240000000800 */
[----:B0-----:R-:W-:-:S05]  /*0770*/  @P2 IMAD.IADD R7, R7, 0x1, R8 ;  /* 0x0000000107072824 */ /* 0x001fca00078e0208 */
[----:B------:R-:W-:Y:S01]  /*0780*/  @P2 I2FP.F32.U32 R4, R7 ;  /* 0x0000000700042245 */ /* 0x000fe20000201000 */
[----:B------:R-:W-:Y:S06]  /*0790*/  BAR.SYNC.DEFER_BLOCKING 0x0 ;  /* 0x0000000000007b1d */ /* 0x000fec0000010000 */
[----:B------:R-:W0:Y:S02]  /*07a0*/  @P2 F2I.U32.TRUNC.NTZ R4, R4 ;  /* 0x0000000400042305 */ /* 0x000e24000020f000 */
[----:B0-----:R-:W-:Y:S01]  /*07b0*/  @P2 STS [R3], R4 ;  /* 0x0000000403002388 */ /* 0x001fe20000000800 */
[----:B------:R-:W-:Y:S06]  /*07c0*/  BAR.SYNC.DEFER_BLOCKING 0x0 ;  /* 0x0000000000007b1d */ /* 0x000fec0000010000 */
[----:B------:R-:W-:Y:S04]  /*07d0*/  @P3 LDS R6, [R3] ;  /* 0x0000000003063984 */ /* 0x000fe80000000800 */
[----:B------:R-:W0:Y:S02]  /*07e0*/  @P3 LDS R7, [R3+-0x800] ;  /* 0xfff8000003073984 */ /* 0x000e240000000800 */
[----:B0-----:R-:W-:-:S05]  /*07f0*/  @P3 IMAD.IADD R6, R6, 0x1, R7 ;  /* 0x0000000106063824 */ /* 0x001fca00078e0207 */
[----:B------:R-:W-:-:S04]  /*0800*/  @P3 I2FP.F32.U32 R5, R6 ;  /* 0x0000000600053245 */ /* 0x000fc80000201000 */
[----:B------:R-:W0:Y:S01]  /*0810*/  @P3 F2I.U32.TRUNC.NTZ R6, R5 ;  /* 0x0000000500063305 */ /* 0x000e22000020f000 */
[----:B------:R-:W-:Y:S06]  /*0820*/  BAR.SYNC.DEFER_BLOCKING 0x0 ;  /* 0x0000000000007b1d */ /* 0x000fec0000010000 */
[----:B0-----:R0:W-:Y:S02]  /*0830*/  @P3 STS [R3], R6 ;  /* 0x0000000603003388 */ /* 0x0011e40000000800 */
[----:B------:R-:W-:Y:S06]  /*0840*/  BAR.SYNC.DEFER_BLOCKING 0x0 ;  /* 0x0000000000007b1d */ /* 0x000fec0000010000 */
[----:B------:R-:W-:Y:S05]  /*0850*/  @P1 BRA `(.L_x_3) ;  /* 0x0000000000681947 */ /* 0x000fea0003800000 */
[----:B0-----:R-:W0:Y:S01]  /*0860*/  LDC.64 R6, c[0x0][0x3a0] ;  /* 0x0000e800ff067b82 */ /* 0x001e220000000a00 */
[C---:B------:R-:W-:Y:S01]  /*0870*/  ISETP.GE.AND P1, PT, R2.reuse, 0x1, PT ;  /* 0x000000010200780c */ /* 0x040fe20003f26270 */
[----:B0-----:R-:W-:-:S12]  /*0880*/  IMAD.WIDE R6, R2, 0x4, R6 ;  /* 0x0000000402067825 */ /* 0x001fd800078e0206 */
[----:B------:R-:W-:Y:S05]  /*0890*/  @!P1 BRA `(.L_x_4) ;  /* 0x0000000000209947 */ /* 0x000fea0003800000 */
[----:B------:R-:W0:Y:S01]  /*08a0*/  LDC.64 R4, c[0x0][0x398] ;  /* 0x0000e600ff047b82 */ /* 0x000e220000000a00 */
[----:B------:R-:W-:Y:S01]  /*08b0*/  BSSY B0, `(.L_x_4) ;  /* 0x0000006000007945 */ /* 0x000fe20003800000 */
[----:B0-----:R-:W-:-:S07]  /*08c0*/  IMAD.WIDE.U32 R4, R2, 0x4, R4 ;  /* 0x0000000402047825 */ /* 0x001fce00078e0004 */
.L_x_5:
[----:B------:R-:W-:Y:S05]  /*08d0*/  YIELD ;  /* 0x0000000000007946 */ /* 0x000fea0003800000 */
[----:B------:R-:W2:Y:S02]  /*08e0*/  ATOMG.E.OR.STRONG.GPU PT, R8, desc[UR6][R4.64], RZ ;  /* 0x800000ff040879a8 */ /* 0x000ea4000b1ef106 */
[----:B--2---:R-:W-:-:S13]  /*08f0*/  ISETP.NE.AND P1, PT, R8, RZ, PT ;  /* 0x000000ff0800720c */ /* 0x004fda0003f25270 */
[----:B------:R-:W-:Y:S05]  /*0900*/  @!P1 BRA `(.L_x_5) ;  /* 0xfffffffc00f09947 */ /* 0x000fea000383ffff */
[----:B------:R-:W-:Y:S05]  /*0910*/  BSYNC B0 ;  /* 0x0000000000007941 */ /* 0x000fea0003800000 */
.L_x_4:
[----:B------:R-:W2:Y:S01]  /*0920*/  LDG.E R8, desc[UR6][R6.64] ;  /* 0x0000000606087981 */ /* 0x000ea2000c1e1900 */
[----:B------:R-:W-:Y:S01]  /*0930*/  ULEA UR5, UR8, UR4, 0x2 ;  /* 0x0000000408057291 */ /* 0x000fe2000f8e10ff */
[----:B------:R-:W0:Y:S01]  /*0940*/  LDC.64 R4, c[0x0][0x398] ;  /* 0x0000e600ff047b82 */ /* 0x000e220000000a00 */
[----:B------:R-:W-:Y:S02]  /*0950*/  IMAD.MOV.U32 R11, RZ, RZ, 0x1 ;  /* 0x00000001ff0b7424 */ /* 0x000fe400078e00ff */
[----:B0-----:R-:W-:Y:S01]  /*0960*/  IMAD.WIDE R4, R2, 0x4, R4 ;  /* 0x0000000402047825 */ /* 0x001fe200078e0204 */
[----:B--2---:R-:W-:Y:S04]  /*0970*/  STS [UR10+0x1004], R8 ;  /* 0x00100408ff007988 */ /* 0x004fe8000800080a */
[----:B------:R-:W0:Y:S02]  /*0980*/  LDS R9, [UR5+-0x4] ;  /* 0xfffffc05ff097984 */ /* 0x000e240008000800 */
[----:B0-----:R-:W-:-:S05]  /*0990*/  IADD3 R9, PT, PT, R8, R9, RZ ;  /* 0x0000000908097210 */ /* 0x001fca0007ffe0ff */
[----:B------:R1:W-:Y:S01]  /*09a0*/  STG.E desc[UR6][R6.64+0x4], R9 ;  /* 0x0000040906007986 */ /* 0x0003e2000c101906 */
[----:B------:R-:W-:Y:S06]  /*09b0*/  MEMBAR.SC.GPU ;  /* 0x0000000000007992 */ /* 0x000fec0000002000 */
[----:B------:R-:W-:-:S00]  /*09c0*/  ERRBAR ;  /* 0x00000000000079ab */ /* 0x000fc00000000000 */
[----:B------:R-:W-:Y:S06]  /*09d0*/  CGAERRBAR ;  /* 0x00000000000075ab */ /* 0x000fec0000000000 */
[----:B------:R-:W-:Y:S04]  /*09e0*/  CCTL.IVALL ;  /* 0x00000000ff00798f */ /* 0x000fe80002000000 */
[----:B------:R1:W5:Y:S02]  /*09f0*/  ATOMG.E.ADD.STRONG.GPU PT, RZ, desc[UR6][R4.64+0x4], R11 ;  /* 0x8000040b04ff79a8 */ /* 0x00036400081ef106 */
.L_x_3:
[----:B------:R-:W-:Y:S05]  /*0a00*/  WARPSYNC.ALL ;  /* 0x0000000000007948 */ /* 0x000fea0003800000 */
[----:B------:R-:W-:Y:S06]  /*0a10*/  BAR.SYNC.DEFER_BLOCKING 0x0 ;  /* 0x0000000000007b1d */ /* 0x000fec0000010000 */
[----:B------:R-:W-:Y:S05]  /*0a20*/  @P0 EXIT ;  /* 0x000000000000094d */ /* 0x000fea0003800000 */
[----:B0-----:R-:W-:Y:S01]  /*0a30*/  LDS R3, [R3] ;  /* 0x0000000003037984 */ /* 0x001fe20000000800 */
[----:B-1----:R-:W0:Y:S03]  /*0a40*/  LDC.64 R4, c[0x0][0x388] ;  /* 0x0000e200ff047b82 */ /* 0x002e260000000a00 */
[----:B------:R-:W1:Y:S01]  /*0a50*/  LDS R2, [UR10+0x1004] ;  /* 0x0010040aff027984 */ /* 0x000e620008000800 */
[----:B0-----:R-:W-:-:S04]  /*0a60*/  IMAD.WIDE R4, R0, 0x4, R4 ;  /* 0x0000000400047825 */ /* 0x001fc800078e0204 */
[----:B-1----:R-:W-:-:S05]  /*0a70*/  IMAD.IADD R7, R3, 0x1, R2 ;  /* 0x0000000103077824 */ /* 0x002fca00078e0202 */
[----:B------:R-:W-:Y:S01]  /*0a80*/  STG.E desc[UR6][R4.64], R7 ;  /* 0x0000000704007986 */ /* 0x000fe2000c101906 */
[----:B------:R-:W-:Y:S05]  /*0a90*/  EXIT ;  /* 0x000000000000794d */ /* 0x000fea0003800000 */
.L_x_6:
        /* <DEDUP_REMOVED lines=14> */
.L_x_8:


//--------------------- .nv.shared._Z9TransposePKjPjjj --------------------------
	.section	.nv.shared._Z9TransposePKjPjjj,"aw",@nobits
	.sectionflags	@""
	.align	4
.nv.shared._Z9TransposePKjPjjj:
	.zero		5248


//--------------------- .nv.shared.reserved.0     --------------------------
	.section	.nv.shared.reserved.0,"aw",@nobits
	.weak		__nv_reservedSMEM_offset_0_alias
	.size		__nv_reservedSMEM_offset_0_alias, 0, 64
	.other		__nv_reservedSMEM_offset_0_alias,@"STO_CUDA_RESERVED_SHARED STV_DEFAULT"
__nv_reservedSMEM_offset_0_alias:
	.zero		0
	.zero		64


//--------------------- .nv.shared._Z24SinglePassKoggeStoneScanPKjPjjS1_S1_S1_ --------------------------
	.section	.nv.shared._Z24SinglePassKoggeStoneScanPKjPjjS1_S1_S1_,"aw",@nobits
	.sectionflags	@""
	.align	4
.nv.shared._Z24SinglePassKoggeStoneScanPKjPjjS1_S1_S1_:
	.zero		5128


//--------------------- .nv.constant0._Z9TransposePKjPjjj --------------------------
	.section	.nv.constant0._Z9TransposePKjPjjj,"a",@progbits
	.sectionflags	@""
	.align	4
.nv.constant0._Z9TransposePKjPjjj:
	.zero		920


//--------------------- .nv.constant0._Z24SinglePassKoggeStoneScanPKjPjjS1_S1_S1_ --------------------------
	.section	.nv.constant0._Z24SinglePassKoggeStoneScanPKjPjjS1_S1_S1_,"a",@progbits
	.sectionflags	@""
	.align	4
.nv.constant0._Z24SinglePassKoggeStoneScanPKjPjjS1_S1_S1_:
	.zero		944


//--------------------- SYMBOLS --------------------------

	.type		.nv.reservedSmem.offset0,@object
	.size		.nv.reservedSmem.offset0,0x4
	.type		.nv.reservedSmem.cap,@object
	.size		.nv.reservedSmem.cap,0x4
